//
// Generated by NVIDIA NVVM Compiler
//
// Compiler Build ID: CL-36424714
// Cuda compilation tools, release 13.0, V13.0.88
// Based on NVVM 20.0.0
//

.version 9.0
.target sm_100
.address_size 64

	// .globl	_Z6kernelPiS_S_ii

.visible .entry _Z6kernelPiS_S_ii(
	.param .u64 .ptr .align 1 _Z6kernelPiS_S_ii_param_0,
	.param .u64 .ptr .align 1 _Z6kernelPiS_S_ii_param_1,
	.param .u64 .ptr .align 1 _Z6kernelPiS_S_ii_param_2,
	.param .u32 _Z6kernelPiS_S_ii_param_3,
	.param .u32 _Z6kernelPiS_S_ii_param_4
)
{
	.reg .pred 	%p<6>;
	.reg .b32 	%r<68>;
	.reg .b64 	%rd<26>;

	ld.param.u64 	%rd3, [_Z6kernelPiS_S_ii_param_0];
	ld.param.u64 	%rd4, [_Z6kernelPiS_S_ii_param_1];
	ld.param.u32 	%r28, [_Z6kernelPiS_S_ii_param_3];
	ld.param.u32 	%r29, [_Z6kernelPiS_S_ii_param_4];
	cvta.to.global.u64 	%rd1, %rd4;
	cvta.to.global.u64 	%rd2, %rd3;
	mov.u32 	%r30, %ctaid.x;
	mov.u32 	%r31, %ntid.x;
	mov.u32 	%r32, %tid.x;
	mad.lo.s32 	%r1, %r30, %r31, %r32;
	mov.u32 	%r33, %tid.y;
	mul.lo.s32 	%r34, %r29, %r33;
	shr.u32 	%r2, %r34, 5;
	mad.lo.s32 	%r59, %r2, %r28, %r1;
	mul.wide.s32 	%rd5, %r59, 4;
	add.s64 	%rd6, %rd2, %rd5;
	ld.global.u32 	%r35, [%rd6];
	add.s64 	%rd7, %rd1, %rd5;
	st.global.u32 	[%rd7], %r35;
	shr.s32 	%r36, %r29, 31;
	shr.u32 	%r37, %r36, 27;
	add.s32 	%r38, %r29, %r37;
	shr.s32 	%r39, %r38, 5;
	add.s32 	%r4, %r2, %r39;
	setp.lt.s32 	%p1, %r29, 64;
	@%p1 bra 	$L__BB0_7;
	add.s32 	%r63, %r2, 1;
	add.s32 	%r40, %r2, 2;
	max.s32 	%r41, %r4, %r40;
	not.b32 	%r42, %r2;
	add.s32 	%r43, %r41, %r42;
	add.s32 	%r6, %r41, -2;
	and.b32  	%r7, %r43, 3;
	setp.eq.s32 	%p2, %r7, 0;
	mov.u32 	%r67, %r2;
	@%p2 bra 	$L__BB0_4;
	neg.s32 	%r61, %r7;
	mad.lo.s32 	%r60, %r28, %r63, %r1;
	mul.wide.s32 	%rd12, %r28, 4;
$L__BB0_3:
	.pragma "nounroll";
	mov.u32 	%r67, %r63;
	mul.wide.s32 	%rd8, %r59, 4;
	add.s64 	%rd9, %rd1, %rd8;
	ld.global.u32 	%r44, [%rd9];
	mul.wide.s32 	%rd10, %r60, 4;
	add.s64 	%rd11, %rd2, %rd10;
	ld.global.u32 	%r45, [%rd11];
	add.s32 	%r46, %r45, %r44;
	add.s64 	%rd13, %rd9, %rd12;
	st.global.u32 	[%rd13], %r46;
	add.s32 	%r63, %r67, 1;
	add.s32 	%r61, %r61, 1;
	setp.ne.s32 	%p3, %r61, 0;
	add.s32 	%r60, %r60, %r28;
	add.s32 	%r59, %r59, %r28;
	@%p3 bra 	$L__BB0_3;
$L__BB0_4:
	sub.s32 	%r47, %r6, %r2;
	setp.lt.u32 	%p4, %r47, 3;
	@%p4 bra 	$L__BB0_7;
	add.s32 	%r66, %r63, 3;
	mad.lo.s32 	%r65, %r63, %r28, %r1;
	shl.b32 	%r22, %r28, 2;
	mul.wide.s32 	%rd19, %r28, 4;
$L__BB0_6:
	mov.u32 	%r24, %r66;
	mad.lo.s32 	%r48, %r67, %r28, %r1;
	mul.wide.s32 	%rd14, %r48, 4;
	add.s64 	%rd15, %rd1, %rd14;
	ld.global.u32 	%r49, [%rd15];
	mul.wide.s32 	%rd16, %r65, 4;
	add.s64 	%rd17, %rd2, %rd16;
	ld.global.u32 	%r50, [%rd17];
	add.s32 	%r51, %r50, %r49;
	add.s64 	%rd18, %rd1, %rd16;
	st.global.u32 	[%rd18], %r51;
	add.s64 	%rd20, %rd17, %rd19;
	ld.global.u32 	%r52, [%rd20];
	add.s32 	%r53, %r52, %r51;
	add.s64 	%rd21, %rd18, %rd19;
	st.global.u32 	[%rd21], %r53;
	add.s64 	%rd22, %rd20, %rd19;
	ld.global.u32 	%r54, [%rd22];
	add.s32 	%r55, %r54, %r53;
	add.s64 	%rd23, %rd21, %rd19;
	st.global.u32 	[%rd23], %r55;
	add.s64 	%rd24, %rd22, %rd19;
	ld.global.u32 	%r56, [%rd24];
	add.s32 	%r57, %r56, %r55;
	add.s64 	%rd25, %rd23, %rd19;
	st.global.u32 	[%rd25], %r57;
	add.s32 	%r66, %r24, 4;
	add.s32 	%r58, %r24, 1;
	add.s32 	%r65, %r65, %r22;
	setp.lt.s32 	%p5, %r58, %r4;
	mov.u32 	%r67, %r24;
	@%p5 bra 	$L__BB0_6;
$L__BB0_7:
	ret;

}


// ===== COMPILED SASS (sm_100) =====

	.target	sm_100

	.elftype	@"ET_EXEC"


//--------------------- .note.nv.tkinfo           --------------------------
	.section	.note.nv.tkinfo,"",@"SHT_NOTE"
	.sectionflags	@"SHF_NOTE_NV_TKINFO"
	.tkinfo
        /*0018*/ 	.word	0x00000002
        /*0030*/ 	.string	""
        /*0030*/ 	.string	"ptxas"
        /*0030*/ 	.string	"Cuda compilation tools, release 13.0, V13.0.88"
        /*0030*/ 	.string	"Build cuda_13.0.r13.0/compiler.36424714_0"
        /*0030*/ 	.string	"-arch sm_100 -m 64 "



//--------------------- .note.nv.cuinfo           --------------------------
	.section	.note.nv.cuinfo,"",@"SHT_NOTE"
	.sectionflags	@"SHF_NOTE_NV_CUINFO"
        /*0018*/ 	.short	0x0002
        /*001a*/ 	.short	0x0064
        /*001c*/ 	.short	0x0082
	.zero		2


//--------------------- .nv.info                  --------------------------
	.section	.nv.info,"",@"SHT_CUDA_INFO"
	.align	4


	//----- nvinfo : EIATTR_REGCOUNT
	.align		4
        /*0000*/ 	.byte	0x04, 0x2f
        /*0002*/ 	.short	(.L_1 - .L_0)
	.align		4
.L_0:
        /*0004*/ 	.word	index@(_Z6kernelPiS_S_ii)
        /*0008*/ 	.word	0x00000020


	//----- nvinfo : EIATTR_FRAME_SIZE
	.align		4
.L_1:
        /*000c*/ 	.byte	0x04, 0x11
        /*000e*/ 	.short	(.L_3 - .L_2)
	.align		4
.L_2:
        /*0010*/ 	.word	index@(_Z6kernelPiS_S_ii)
        /*0014*/ 	.word	0x00000000


	//----- nvinfo : EIATTR_MIN_STACK_SIZE
	.align		4
.L_3:
        /*0018*/ 	.byte	0x04, 0x12
        /*001a*/ 	.short	(.L_5 - .L_4)
	.align		4
.L_4:
        /*001c*/ 	.word	index@(_Z6kernelPiS_S_ii)
        /*0020*/ 	.word	0x00000000
.L_5:


//--------------------- .nv.compat                --------------------------
	.section	.nv.compat,"",@"SHT_CUDA_COMPAT_INFO"
	.align	4
        /*0000*/ 	.byte	0x02, 0x09, 0x00, 0x00, 0x02, 0x02, 0x01, 0x00, 0x02, 0x05, 0x05, 0x00, 0x03, 0x07, 0x01, 0x01
        /*0010*/ 	.byte	0x02, 0x03, 0x00, 0x00, 0x02, 0x06, 0x01, 0x00, 0x04, 0x0b, 0x08, 0x00, 0x09, 0x00, 0x00, 0x00
        /*0020*/ 	.byte	0x00, 0x00, 0x00, 0x00


//--------------------- .nv.info._Z6kernelPiS_S_ii --------------------------
	.section	.nv.info._Z6kernelPiS_S_ii,"",@"SHT_CUDA_INFO"
	.sectionflags	@""
	.align	4


	//----- nvinfo : EIATTR_CUDA_API_VERSION
	.align		4
        /*0000*/ 	.byte	0x04, 0x37
        /*0002*/ 	.short	(.L_7 - .L_6)
.L_6:
        /*0004*/ 	.word	0x00000082


	//----- nvinfo : EIATTR_KPARAM_INFO
	.align		4
.L_7:
        /*0008*/ 	.byte	0x04, 0x17
        /*000a*/ 	.short	(.L_9 - .L_8)
.L_8:
        /*000c*/ 	.word	0x00000000
        /*0010*/ 	.short	0x0004
        /*0012*/ 	.short	0x001c
        /*0014*/ 	.byte	0x00, 0xf0, 0x11, 0x00


	//----- nvinfo : EIATTR_KPARAM_INFO
	.align		4
.L_9:
        /*0018*/ 	.byte	0x04, 0x17
        /*001a*/ 	.short	(.L_11 - .L_10)
.L_10:
        /*001c*/ 	.word	0x00000000
        /*0020*/ 	.short	0x0003
        /*0022*/ 	.short	0x0018
        /*0024*/ 	.byte	0x00, 0xf0, 0x11, 0x00


	//----- nvinfo : EIATTR_KPARAM_INFO
	.align		4
.L_11:
        /*0028*/ 	.byte	0x04, 0x17
        /*002a*/ 	.short	(.L_13 - .L_12)
.L_12:
        /*002c*/ 	.word	0x00000000
        /*0030*/ 	.short	0x0002
        /*0032*/ 	.short	0x0010
        /*0034*/ 	.byte	0x00, 0xf5, 0x21, 0x00


	//----- nvinfo : EIATTR_KPARAM_INFO
	.align		4
.L_13:
        /*0038*/ 	.byte	0x04, 0x17
        /*003a*/ 	.short	(.L_15 - .L_14)
.L_14:
        /*003c*/ 	.word	0x00000000
        /*0040*/ 	.short	0x0001
        /*0042*/ 	.short	0x0008
        /*0044*/ 	.byte	0x00, 0xf5, 0x21, 0x00


	//----- nvinfo : EIATTR_KPARAM_INFO
	.align		4
.L_15:
        /*0048*/ 	.byte	0x04, 0x17
        /*004a*/ 	.short	(.L_17 - .L_16)
.L_16:
        /*004c*/ 	.word	0x00000000
        /*0050*/ 	.short	0x0000
        /*0052*/ 	.short	0x0000
        /*0054*/ 	.byte	0x00, 0xf5, 0x21, 0x00


	//----- nvinfo : EIATTR_SPARSE_MMA_MASK
	.align		4
.L_17:
        /*0058*/ 	.byte	0x03, 0x50
        /*005a*/ 	.short	0x0000


	//----- nvinfo : EIATTR_MAXREG_COUNT
	.align		4
        /*005c*/ 	.byte	0x03, 0x1b
        /*005e*/ 	.short	0x00ff


	//----- nvinfo : EIATTR_MERCURY_ISA_VERSION
	.align		4
        /*0060*/ 	.byte	0x03, 0x5f
        /*0062*/ 	.short	0x0101


	//----- nvinfo : EIATTR_VRC_CTA_INIT_COUNT
	.align		4
        /*0064*/ 	.byte	0x02, 0x4a
	.zero		1
	.zero		1


	//----- nvinfo : EIATTR_EXIT_INSTR_OFFSETS
	.align		4
        /*0068*/ 	.byte	0x04, 0x1c
        /*006a*/ 	.short	(.L_19 - .L_18)


	//   ....[0]....
.L_18:
        /*006c*/ 	.word	0x00000150


	//   ....[1]....
        /*0070*/ 	.word	0x00000350


	//   ....[2]....
        /*0074*/ 	.word	0x00000550


	//----- nvinfo : EIATTR_CRS_STACK_SIZE
	.align		4
.L_19:
        /*0078*/ 	.byte	0x04, 0x1e
        /*007a*/ 	.short	(.L_21 - .L_20)
.L_20:
        /*007c*/ 	.word	0x00000000


	//----- nvinfo : EIATTR_CBANK_PARAM_SIZE
	.align		4
.L_21:
        /*0080*/ 	.byte	0x03, 0x19
        /*0082*/ 	.short	0x0020


	//----- nvinfo : EIATTR_PARAM_CBANK
	.align		4
        /*0084*/ 	.byte	0x04, 0x0a
        /*0086*/ 	.short	(.L_23 - .L_22)
	.align		4
.L_22:
        /*0088*/ 	.word	index@(.nv.constant0._Z6kernelPiS_S_ii)
        /*008c*/ 	.short	0x0380
        /*008e*/ 	.short	0x0020


	//----- nvinfo : EIATTR_SW_WAR
	.align		4
.L_23:
        /*0090*/ 	.byte	0x04, 0x36
        /*0092*/ 	.short	(.L_25 - .L_24)
.L_24:
        /*0094*/ 	.word	0x00000008
.L_25:


//--------------------- .nv.callgraph             --------------------------
	.section	.nv.callgraph,"",@"SHT_CUDA_CALLGRAPH"
	.align	4
	.sectionentsize	8
	.align		4
        /*0000*/ 	.word	0x00000000
	.align		4
        /*0004*/ 	.word	0xffffffff
	.align		4
        /*0008*/ 	.word	0x00000000
	.align		4
        /*000c*/ 	.word	0xfffffffe
	.align		4
        /*0010*/ 	.word	0x00000000
	.align		4
        /*0014*/ 	.word	0xfffffffd
	.align		4
        /*0018*/ 	.word	0x00000000
	.align		4
        /*001c*/ 	.word	0xfffffffc


//--------------------- .text._Z6kernelPiS_S_ii   --------------------------
	.section	.text._Z6kernelPiS_S_ii,"ax",@progbits
	.align	128
        .global         _Z6kernelPiS_S_ii
        .type           _Z6kernelPiS_S_ii,@function
        .size           _Z6kernelPiS_S_ii,(.L_x_6 - _Z6kernelPiS_S_ii)
        .other          _Z6kernelPiS_S_ii,@"STO_CUDA_ENTRY STV_DEFAULT"
_Z6kernelPiS_S_ii:
.text._Z6kernelPiS_S_ii:
[----:B------:R-:W-:Y:S01]  /*0000*/  LDC R1, c[0x0][0x37c] ;  /* 0x0000df00ff017b82 */ /* 0x000fe20000000800 */
[----:B------:R-:W0:Y:S07]  /*0010*/  S2R R6, SR_TID.Y ;  /* 0x0000000000067919 */ /* 0x000e2e0000002200 */
[----:B------:R-:W0:Y:S01]  /*0020*/  LDC.64 R2, c[0x0][0x398] ;  /* 0x0000e600ff027b82 */ /* 0x000e220000000a00 */
[----:B------:R-:W1:Y:S01]  /*0030*/  LDCU.64 UR4, c[0x0][0x358] ;  /* 0x00006b00ff0477ac */ /* 0x000e620008000a00 */
[----:B------:R-:W2:Y:S06]  /*0040*/  S2R R0, SR_TID.X ;  /* 0x0000000000007919 */ /* 0x000eac0000002100 */
[----:B------:R-:W2:Y:S08]  /*0050*/  S2UR UR6, SR_CTAID.X ;  /* 0x00000000000679c3 */ /* 0x000eb00000002500 */
[----:B------:R-:W2:Y:S08]  /*0060*/  LDC R9, c[0x0][0x360] ;  /* 0x0000d800ff097b82 */ /* 0x000eb00000000800 */
[----:B------:R-:W3:Y:S01]  /*0070*/  LDC.64 R4, c[0x0][0x380] ;  /* 0x0000e000ff047b82 */ /* 0x000ee20000000a00 */
[----:B0-----:R-:W-:-:S07]  /*0080*/  IMAD R11, R6, R3, RZ ;  /* 0x00000003060b7224 */ /* 0x001fce00078e02ff */
[----:B------:R-:W0:Y:S01]  /*0090*/  LDC.64 R6, c[0x0][0x388] ;  /* 0x0000e200ff067b82 */ /* 0x000e220000000a00 */
[----:B------:R-:W-:Y:S01]  /*00a0*/  SHF.R.U32.HI R11, RZ, 0x5, R11 ;  /* 0x00000005ff0b7819 */ /* 0x000fe2000001160b */
[----:B--2---:R-:W-:-:S04]  /*00b0*/  IMAD R9, R9, UR6, R0 ;  /* 0x0000000609097c24 */ /* 0x004fc8000f8e0200 */
[----:B------:R-:W-:-:S04]  /*00c0*/  IMAD R17, R11, R2, R9 ;  /* 0x000000020b117224 */ /* 0x000fc800078e0209 */
[----:B---3--:R-:W-:-:S06]  /*00d0*/  IMAD.WIDE R12, R17, 0x4, R4 ;  /* 0x00000004110c7825 */ /* 0x008fcc00078e0204 */
[----:B-1----:R-:W2:Y:S01]  /*00e0*/  LDG.E R13, desc[UR4][R12.64] ;  /* 0x000000040c0d7981 */ /* 0x002ea2000c1e1900 */
[----:B------:R-:W-:Y:S02]  /*00f0*/  ISETP.GE.AND P0, PT, R3, 0x40, PT ;  /* 0x000000400300780c */ /* 0x000fe40003f06270 */
[----:B------:R-:W-:Y:S01]  /*0100*/  SHF.R.S32.HI R0, RZ, 0x1f, R3 ;  /* 0x0000001fff007819 */ /* 0x000fe20000011403 */
[----:B0-----:R-:W-:-:S03]  /*0110*/  IMAD.WIDE R14, R17, 0x4, R6 ;  /* 0x00000004110e7825 */ /* 0x001fc600078e0206 */
[----:B------:R-:W-:-:S04]  /*0120*/  LEA.HI R0, R0, R3, RZ, 0x5 ;  /* 0x0000000300007211 */ /* 0x000fc800078f28ff */
[----:B------:R-:W-:Y:S01]  /*0130*/  LEA.HI.SX32 R0, R0, R11, 0x1b ;  /* 0x0000000b00007211 */ /* 0x000fe200078fdaff */
[----:B--2---:R0:W-:Y:S02]  /*0140*/  STG.E desc[UR4][R14.64], R13 ;  /* 0x0000000d0e007986 */ /* 0x0041e4000c101904 */
[----:B------:R-:W-:Y:S05]  /*0150*/  @!P0 EXIT ;  /* 0x000000000000894d */ /* 0x000fea0003800000 */
[C---:B------:R-:W-:Y:S01]  /*0160*/  VIADDMNMX R8, R11.reuse, 0x2, R0, !PT ;  /* 0x000000020b087846 */ /* 0x040fe20007800100 */
[----:B------:R-:W-:Y:S01]  /*0170*/  BSSY.RECONVERGENT B0, `(.L_x_0) ;  /* 0x000001b000007945 */ /* 0x000fe20003800200 */
[----:B------:R-:W-:Y:S01]  /*0180*/  LOP3.LUT R3, RZ, R11, RZ, 0x33, !PT ;  /* 0x0000000bff037212 */ /* 0x000fe200078e33ff */
[----:B------:R-:W-:Y:S01]  /*0190*/  IMAD.MOV.U32 R19, RZ, RZ, R11 ;  /* 0x000000ffff137224 */ /* 0x000fe200078e000b */
[----:B------:R-:W-:Y:S02]  /*01a0*/  IADD3 R18, PT, PT, R11, 0x1, RZ ;  /* 0x000000010b127810 */ /* 0x000fe40007ffe0ff */
[----:B------:R-:W-:-:S04]  /*01b0*/  IADD3 R3, PT, PT, R8, R3, RZ ;  /* 0x0000000308037210 */ /* 0x000fc80007ffe0ff */
[----:B------:R-:W-:-:S13]  /*01c0*/  LOP3.LUT P0, R10, R3, 0x3, RZ, 0xc0, !PT ;  /* 0x00000003030a7812 */ /* 0x000fda000780c0ff */
[----:B------:R-:W-:Y:S05]  /*01d0*/  @!P0 BRA `(.L_x_1) ;  /* 0x0000000000508947 */ /* 0x000fea0003800000 */
[----:B------:R-:W-:Y:S01]  /*01e0*/  BSSY.RECONVERGENT B1, `(.L_x_2) ;  /* 0x0000012000017945 */ /* 0x000fe20003800200 */
[----:B------:R-:W-:Y:S01]  /*01f0*/  MOV R3, R17 ;  /* 0x0000001100037202 */ /* 0x000fe20000000f00 */
[----:B------:R-:W-:Y:S01]  /*0200*/  IMAD R19, R18, R2, R9 ;  /* 0x0000000212137224 */ /* 0x000fe200078e0209 */
[----:B------:R-:W-:-:S07]  /*0210*/  IADD3 R10, PT, PT, -R10, RZ, RZ ;  /* 0x000000ff0a0a7210 */ /* 0x000fce0007ffe1ff */
.L_x_3:
[----:B------:R-:W-:-:S04]  /*0220*/  IMAD.WIDE R16, R19, 0x4, R4 ;  /* 0x0000000413107825 */ /* 0x000fc800078e0204 */
[C---:B0-----:R-:W-:Y:S02]  /*0230*/  IMAD.WIDE R12, R3.reuse, 0x4, R6 ;  /* 0x00000004030c7825 */ /* 0x041fe400078e0206 */
[----:B------:R-:W2:Y:S04]  /*0240*/  LDG.E R17, desc[UR4][R16.64] ;  /* 0x0000000410117981 */ /* 0x000ea8000c1e1900 */
[----:B------:R-:W2:Y:S01]  /*0250*/  LDG.E R20, desc[UR4][R12.64] ;  /* 0x000000040c147981 */ /* 0x000ea2000c1e1900 */
[----:B-1----:R-:W-:Y:S01]  /*0260*/  IMAD.WIDE R14, R2, 0x4, R12 ;  /* 0x00000004020e7825 */ /* 0x002fe200078e020c */
[----:B------:R-:W-:Y:S02]  /*0270*/  IADD3 R10, PT, PT, R10, 0x1, RZ ;  /* 0x000000010a0a7810 */ /* 0x000fe40007ffe0ff */
[----:B------:R-:W-:Y:S01]  /*0280*/  IADD3 R3, PT, PT, R3, R2, RZ ;  /* 0x0000000203037210 */ /* 0x000fe20007ffe0ff */
[----:B------:R-:W-:Y:S01]  /*0290*/  IMAD.IADD R19, R19, 0x1, R2 ;  /* 0x0000000113137824 */ /* 0x000fe200078e0202 */
[----:B------:R-:W-:Y:S01]  /*02a0*/  ISETP.NE.AND P0, PT, R10, RZ, PT ;  /* 0x000000ff0a00720c */ /* 0x000fe20003f05270 */
[----:B--2---:R-:W-:Y:S01]  /*02b0*/  IMAD.IADD R21, R20, 0x1, R17 ;  /* 0x0000000114157824 */ /* 0x004fe200078e0211 */
[----:B------:R-:W-:-:S02]  /*02c0*/  MOV R20, R18 ;  /* 0x0000001200147202 */ /* 0x000fc40000000f00 */
[----:B------:R-:W-:Y:S02]  /*02d0*/  IADD3 R18, PT, PT, R18, 0x1, RZ ;  /* 0x0000000112127810 */ /* 0x000fe40007ffe0ff */
[----:B------:R1:W-:Y:S07]  /*02e0*/  STG.E desc[UR4][R14.64], R21 ;  /* 0x000000150e007986 */ /* 0x0003ee000c101904 */
[----:B------:R-:W-:Y:S05]  /*02f0*/  @P0 BRA `(.L_x_3) ;  /* 0xfffffffc00c80947 */ /* 0x000fea000383ffff */
[----:B------:R-:W-:Y:S05]  /*0300*/  BSYNC.RECONVERGENT B1 ;  /* 0x0000000000017941 */ /* 0x000fea0003800200 */
.L_x_2:
[----:B------:R-:W-:-:S07]  /*0310*/  IMAD.MOV.U32 R19, RZ, RZ, R20 ;  /* 0x000000ffff137224 */ /* 0x000fce00078e0014 */
.L_x_1:
[----:B------:R-:W-:Y:S05]  /*0320*/  BSYNC.RECONVERGENT B0 ;  /* 0x0000000000007941 */ /* 0x000fea0003800200 */
.L_x_0:
[----:B------:R-:W-:-:S04]  /*0330*/  IADD3 R8, PT, PT, -R11, -0x2, R8 ;  /* 0xfffffffe0b087810 */ /* 0x000fc80007ffe108 */
[----:B------:R-:W-:-:S13]  /*0340*/  ISETP.GE.U32.AND P0, PT, R8, 0x3, PT ;  /* 0x000000030800780c */ /* 0x000fda0003f06070 */
[----:B------:R-:W-:Y:S05]  /*0350*/  @!P0 EXIT ;  /* 0x000000000000894d */ /* 0x000fea0003800000 */
[C---:B------:R-:W-:Y:S01]  /*0360*/  IADD3 R3, PT, PT, R18.reuse, 0x3, RZ ;  /* 0x0000000312037810 */ /* 0x040fe20007ffe0ff */
[----:B------:R-:W-:-:S07]  /*0370*/  IMAD R11, R18, R2, R9 ;  /* 0x00000002120b7224 */ /* 0x000fce00078e0209 */
.L_x_4:
[----:B0-2---:R-:W-:Y:S02]  /*0380*/  IMAD R13, R19, R2, R9 ;  /* 0x00000002130d7224 */ /* 0x005fe400078e0209 */
[----:B-1----:R-:W-:-:S04]  /*0390*/  IMAD.WIDE R14, R11, 0x4, R4 ;  /* 0x000000040b0e7825 */ /* 0x002fc800078e0204 */
[--C-:B------:R-:W-:Y:S01]  /*03a0*/  IMAD.WIDE R12, R13, 0x4, R6.reuse ;  /* 0x000000040d0c7825 */ /* 0x100fe200078e0206 */
[----:B------:R-:W2:Y:S05]  /*03b0*/  LDG.E R19, desc[UR4][R14.64] ;  /* 0x000000040e137981 */ /* 0x000eaa000c1e1900 */
[----:B------:R-:W2:Y:S01]  /*03c0*/  LDG.E R12, desc[UR4][R12.64] ;  /* 0x000000040c0c7981 */ /* 0x000ea2000c1e1900 */
[----:B------:R-:W-:Y:S01]  /*03d0*/  IMAD.WIDE R16, R11, 0x4, R6 ;  /* 0x000000040b107825 */ /* 0x000fe200078e0206 */
[----:B--2---:R-:W-:-:S03]  /*03e0*/  IADD3 R25, PT, PT, R12, R19, RZ ;  /* 0x000000130c197210 */ /* 0x004fc60007ffe0ff */
[C---:B------:R-:W-:Y:S02]  /*03f0*/  IMAD.WIDE R18, R2.reuse, 0x4, R14 ;  /* 0x0000000402127825 */ /* 0x040fe400078e020e */
[----:B------:R0:W-:Y:S04]  /*0400*/  STG.E desc[UR4][R16.64], R25 ;  /* 0x0000001910007986 */ /* 0x0001e8000c101904 */
[----:B------:R-:W2:Y:S01]  /*0410*/  LDG.E R8, desc[UR4][R18.64] ;  /* 0x0000000412087981 */ /* 0x000ea2000c1e1900 */
[----:B------:R-:W-:-:S04]  /*0420*/  IMAD.WIDE R20, R2, 0x4, R16 ;  /* 0x0000000402147825 */ /* 0x000fc800078e0210 */
[----:B------:R-:W-:-:S04]  /*0430*/  IMAD.WIDE R22, R2, 0x4, R18 ;  /* 0x0000000402167825 */ /* 0x000fc800078e0212 */
[----:B--2---:R-:W-:-:S05]  /*0440*/  IMAD.IADD R27, R25, 0x1, R8 ;  /* 0x00000001191b7824 */ /* 0x004fca00078e0208 */
[----:B------:R2:W-:Y:S04]  /*0450*/  STG.E desc[UR4][R20.64], R27 ;  /* 0x0000001b14007986 */ /* 0x0005e8000c101904 */
[----:B------:R-:W3:Y:S01]  /*0460*/  LDG.E R8, desc[UR4][R22.64] ;  /* 0x0000000416087981 */ /* 0x000ee2000c1e1900 */
[----:B------:R-:W-:-:S04]  /*0470*/  IMAD.WIDE R12, R2, 0x4, R20 ;  /* 0x00000004020c7825 */ /* 0x000fc800078e0214 */
[----:B------:R-:W-:Y:S01]  /*0480*/  IMAD.WIDE R14, R2, 0x4, R22 ;  /* 0x00000004020e7825 */ /* 0x000fe200078e0216 */
[----:B---3--:R-:W-:-:S05]  /*0490*/  IADD3 R29, PT, PT, R27, R8, RZ ;  /* 0x000000081b1d7210 */ /* 0x008fca0007ffe0ff */
[----:B------:R2:W-:Y:S04]  /*04a0*/  STG.E desc[UR4][R12.64], R29 ;  /* 0x0000001d0c007986 */ /* 0x0005e8000c101904 */
[----:B------:R-:W3:Y:S01]  /*04b0*/  LDG.E R14, desc[UR4][R14.64] ;  /* 0x000000040e0e7981 */ /* 0x000ee2000c1e1900 */
[C---:B0-----:R-:W-:Y:S01]  /*04c0*/  IMAD.WIDE R16, R2.reuse, 0x4, R12 ;  /* 0x0000000402107825 */ /* 0x041fe200078e020c */
[----:B------:R-:W-:-:S03]  /*04d0*/  LEA R11, R2, R11, 0x2 ;  /* 0x0000000b020b7211 */ /* 0x000fc600078e10ff */
[----:B------:R-:W-:-:S05]  /*04e0*/  VIADD R19, R3, 0x1 ;  /* 0x0000000103137836 */ /* 0x000fca0000000000 */
[----:B------:R-:W-:Y:S02]  /*04f0*/  ISETP.GE.AND P0, PT, R19, R0, PT ;  /* 0x000000001300720c */ /* 0x000fe40003f06270 */
[----:B------:R-:W-:Y:S02]  /*0500*/  MOV R19, R3 ;  /* 0x0000000300137202 */ /* 0x000fe40000000f00 */
[----:B------:R-:W-:Y:S02]  /*0510*/  IADD3 R3, PT, PT, R3, 0x4, RZ ;  /* 0x0000000403037810 */ /* 0x000fe40007ffe0ff */
[----:B---3--:R-:W-:-:S05]  /*0520*/  IADD3 R25, PT, PT, R29, R14, RZ ;  /* 0x0000000e1d197210 */ /* 0x008fca0007ffe0ff */
[----:B------:R2:W-:Y:S02]  /*0530*/  STG.E desc[UR4][R16.64], R25 ;  /* 0x0000001910007986 */ /* 0x0005e4000c101904 */
[----:B------:R-:W-:Y:S05]  /*0540*/  @!P0 BRA `(.L_x_4) ;  /* 0xfffffffc008c8947 */ /* 0x000fea000383ffff */
[----:B------:R-:W-:Y:S05]  /*0550*/  EXIT ;  /* 0x000000000000794d */ /* 0x000fea0003800000 */
.L_x_5:
[----:B------:R-:W-:-:S00]  /*0560*/  BRA `(.L_x_5) ;  /* 0xfffffffc00fc7947 */ /* 0x000fc0000383ffff */
[----:B------:R-:W-:-:S00]  /*0570*/  NOP ;  /* 0x0000000000007918 */ /* 0x000fc00000000000 */
        /* <DEDUP_REMOVED lines=8> */
.L_x_6:


//--------------------- .nv.shared.reserved.0     --------------------------
	.section	.nv.shared.reserved.0,"aw",@nobits
	.weak		__nv_reservedSMEM_offset_0_alias
	.size		__nv_reservedSMEM_offset_0_alias, 0, 64
	.other		__nv_reservedSMEM_offset_0_alias,@"STO_CUDA_RESERVED_SHARED STV_DEFAULT"
__nv_reservedSMEM_offset_0_alias:
	.zero		0
	.zero		64


//--------------------- .nv.constant0._Z6kernelPiS_S_ii --------------------------
	.section	.nv.constant0._Z6kernelPiS_S_ii,"a",@progbits
	.sectionflags	@""
	.align	4
.nv.constant0._Z6kernelPiS_S_ii:
	.zero		928


//--------------------- SYMBOLS --------------------------

	.type		.nv.reservedSmem.offset0,@object
	.size		.nv.reservedSmem.offset0,0x4
